//
// Generated by NVIDIA NVVM Compiler
//
// Compiler Build ID: CL-36424714
// Cuda compilation tools, release 13.0, V13.0.88
// Based on NVVM 20.0.0
//

.version 9.0
.target sm_100
.address_size 64

	// .globl	_Z11kernel_funcv
.extern .func  (.param .b32 func_retval0) vprintf
(
	.param .b64 vprintf_param_0,
	.param .b64 vprintf_param_1
)
;
.global .align 1 .b8 $str[126] = {103, 114, 105, 100, 73, 100, 120, 58, 32, 37, 100, 44, 32, 103, 114, 105, 100, 73, 100, 121, 58, 32, 37, 100, 44, 32, 103, 114, 105, 100, 73, 100, 122, 58, 32, 37, 100, 44, 32, 98, 108, 111, 99, 107, 73, 100, 120, 58, 32, 37, 100, 44, 32, 98, 108, 111, 99, 107, 73, 100, 121, 58, 32, 37, 100, 44, 32, 98, 108, 111, 99, 107, 73, 100, 122, 58, 32, 37, 100, 44, 32, 116, 104, 114, 101, 97, 100, 73, 100, 120, 58, 32, 37, 100, 44, 32, 116, 104, 114, 101, 97, 100, 73, 100, 121, 58, 32, 37, 100, 44, 32, 116, 104, 114, 101, 97, 100, 73, 100, 122, 58, 32, 37, 100, 10};

.visible .entry _Z11kernel_funcv()
{
	.local .align 8 .b8 	__local_depot0[40];
	.reg .b64 	%SP;
	.reg .b64 	%SPL;
	.reg .b32 	%r<12>;
	.reg .b64 	%rd<5>;

	mov.u64 	%SPL, __local_depot0;
	cvta.local.u64 	%SP, %SPL;
	add.u64 	%rd1, %SP, 0;
	add.u64 	%rd2, %SPL, 0;
	mov.u32 	%r1, %nctaid.x;
	mov.u32 	%r2, %nctaid.y;
	mov.u32 	%r3, %nctaid.z;
	mov.u32 	%r4, %ctaid.x;
	mov.u32 	%r5, %ctaid.y;
	mov.u32 	%r6, %ctaid.z;
	mov.u32 	%r7, %tid.x;
	mov.u32 	%r8, %tid.y;
	mov.u32 	%r9, %tid.z;
	st.local.v2.u32 	[%rd2], {%r1, %r2};
	st.local.v2.u32 	[%rd2+8], {%r3, %r4};
	st.local.v2.u32 	[%rd2+16], {%r5, %r6};
	st.local.v2.u32 	[%rd2+24], {%r7, %r8};
	st.local.u32 	[%rd2+32], %r9;
	mov.u64 	%rd3, $str;
	cvta.global.u64 	%rd4, %rd3;
	{ // callseq 0, 0
	.param .b64 param0;
	st.param.b64 	[param0], %rd4;
	.param .b64 param1;
	st.param.b64 	[param1], %rd1;
	.param .b32 retval0;
	call.uni (retval0), 
	vprintf, 
	(
	param0, 
	param1
	);
	ld.param.b32 	%r10, [retval0];
	} // callseq 0
	ret;

}


// ===== COMPILED SASS (sm_100) =====

	.target	sm_100

	.elftype	@"ET_EXEC"


//--------------------- .note.nv.tkinfo           --------------------------
	.section	.note.nv.tkinfo,"",@"SHT_NOTE"
	.sectionflags	@"SHF_NOTE_NV_TKINFO"
	.tkinfo
        /*0018*/ 	.word	0x00000002
        /*0030*/ 	.string	""
        /*0030*/ 	.string	"ptxas"
        /*0030*/ 	.string	"Cuda compilation tools, release 13.0, V13.0.88"
        /*0030*/ 	.string	"Build cuda_13.0.r13.0/compiler.36424714_0"
        /*0030*/ 	.string	"-arch sm_100 -m 64 "



//--------------------- .note.nv.cuinfo           --------------------------
	.section	.note.nv.cuinfo,"",@"SHT_NOTE"
	.sectionflags	@"SHF_NOTE_NV_CUINFO"
        /*0018*/ 	.short	0x0002
        /*001a*/ 	.short	0x0064
        /*001c*/ 	.short	0x0082
	.zero		2


//--------------------- .nv.info                  --------------------------
	.section	.nv.info,"",@"SHT_CUDA_INFO"
	.align	4


	//----- nvinfo : EIATTR_REGCOUNT
	.align		4
        /*0000*/ 	.byte	0x04, 0x2f
        /*0002*/ 	.short	(.L_2 - .L_1)
	.align		4
.L_1:
        /*0004*/ 	.word	index@(_Z11kernel_funcv)
        /*0008*/ 	.word	0x00000018


	//----- nvinfo : EIATTR_FRAME_SIZE
	.align		4
.L_2:
        /*000c*/ 	.byte	0x04, 0x11
        /*000e*/ 	.short	(.L_4 - .L_3)
	.align		4
.L_3:
        /*0010*/ 	.word	index@(_Z11kernel_funcv)
        /*0014*/ 	.word	0x00000028


	//----- nvinfo : EIATTR_MIN_STACK_SIZE
	.align		4
.L_4:
        /*0018*/ 	.byte	0x04, 0x12
        /*001a*/ 	.short	(.L_6 - .L_5)
	.align		4
.L_5:
        /*001c*/ 	.word	index@(_Z11kernel_funcv)
        /*0020*/ 	.word	0x00000028
.L_6:


//--------------------- .nv.compat                --------------------------
	.section	.nv.compat,"",@"SHT_CUDA_COMPAT_INFO"
	.align	4
        /*0000*/ 	.byte	0x02, 0x09, 0x00, 0x00, 0x02, 0x02, 0x01, 0x00, 0x02, 0x05, 0x05, 0x00, 0x03, 0x07, 0x01, 0x01
        /*0010*/ 	.byte	0x02, 0x03, 0x00, 0x00, 0x02, 0x06, 0x01, 0x00, 0x04, 0x0b, 0x08, 0x00, 0x09, 0x00, 0x00, 0x00
        /*0020*/ 	.byte	0x00, 0x00, 0x00, 0x00


//--------------------- .nv.info._Z11kernel_funcv --------------------------
	.section	.nv.info._Z11kernel_funcv,"",@"SHT_CUDA_INFO"
	.sectionflags	@""
	.align	4


	//----- nvinfo : EIATTR_CUDA_API_VERSION
	.align		4
        /*0000*/ 	.byte	0x04, 0x37
        /*0002*/ 	.short	(.L_8 - .L_7)
.L_7:
        /*0004*/ 	.word	0x00000082


	//----- nvinfo : EIATTR_SPARSE_MMA_MASK
	.align		4
.L_8:
        /*0008*/ 	.byte	0x03, 0x50
        /*000a*/ 	.short	0x0000


	//----- nvinfo : EIATTR_MAXREG_COUNT
	.align		4
        /*000c*/ 	.byte	0x03, 0x1b
        /*000e*/ 	.short	0x00ff


	//----- nvinfo : EIATTR_EXTERNS
	.align		4
        /*0010*/ 	.byte	0x04, 0x0f
        /*0012*/ 	.short	(.L_10 - .L_9)


	//   ....[0]....
	.align		4
.L_9:
        /*0014*/ 	.word	index@(vprintf)


	//----- nvinfo : EIATTR_MERCURY_ISA_VERSION
	.align		4
.L_10:
        /*0018*/ 	.byte	0x03, 0x5f
        /*001a*/ 	.short	0x0101


	//----- nvinfo : EIATTR_VRC_CTA_INIT_COUNT
	.align		4
        /*001c*/ 	.byte	0x02, 0x4a
	.zero		1
	.zero		1


	//----- nvinfo : EIATTR_SYSCALL_OFFSETS
	.align		4
        /*0020*/ 	.byte	0x04, 0x46
        /*0022*/ 	.short	(.L_12 - .L_11)


	//   ....[0]....
.L_11:
        /*0024*/ 	.word	0x000001a0


	//----- nvinfo : EIATTR_EXIT_INSTR_OFFSETS
	.align		4
.L_12:
        /*0028*/ 	.byte	0x04, 0x1c
        /*002a*/ 	.short	(.L_14 - .L_13)


	//   ....[0]....
.L_13:
        /*002c*/ 	.word	0x000001b0


	//----- nvinfo : EIATTR_SW_WAR
	.align		4
.L_14:
        /*0030*/ 	.byte	0x04, 0x36
        /*0032*/ 	.short	(.L_16 - .L_15)
.L_15:
        /*0034*/ 	.word	0x00000008
.L_16:


//--------------------- .nv.callgraph             --------------------------
	.section	.nv.callgraph,"",@"SHT_CUDA_CALLGRAPH"
	.align	4
	.sectionentsize	8
	.align		4
        /*0000*/ 	.word	0x00000000
	.align		4
        /*0004*/ 	.word	0xffffffff
	.align		4
        /*0008*/ 	.word	index@(_Z11kernel_funcv)
	.align		4
        /*000c*/ 	.word	index@(vprintf)
	.align		4
        /*0010*/ 	.word	0x00000000
	.align		4
        /*0014*/ 	.word	0xfffffffe
	.align		4
        /*0018*/ 	.word	0x00000000
	.align		4
        /*001c*/ 	.word	0xfffffffd
	.align		4
        /*0020*/ 	.word	0x00000000
	.align		4
        /*0024*/ 	.word	0xfffffffc


//--------------------- .nv.constant4             --------------------------
	.section	.nv.constant4,"a",@progbits
	.align	8
	.align		8
.nv.constant4:
        /*0000*/ 	.dword	vprintf
	.align		8
        /*0008*/ 	.dword	$str


//--------------------- .text._Z11kernel_funcv    --------------------------
	.section	.text._Z11kernel_funcv,"ax",@progbits
	.align	128
        .global         _Z11kernel_funcv
        .type           _Z11kernel_funcv,@function
        .size           _Z11kernel_funcv,(.L_x_2 - _Z11kernel_funcv)
        .other          _Z11kernel_funcv,@"STO_CUDA_ENTRY STV_DEFAULT"
_Z11kernel_funcv:
.text._Z11kernel_funcv:
[----:B------:R-:W0:Y:S01]  /*0000*/  LDC R1, c[0x0][0x37c] ;  /* 0x0000df00ff017b82 */ /* 0x000e220000000800 */
[----:B------:R-:W1:Y:S01]  /*0010*/  S2R R12, SR_CTAID.Y ;  /* 0x00000000000c7919 */ /* 0x000e620000002600 */
[----:B------:R-:W2:Y:S06]  /*0020*/  LDCU UR5, c[0x0][0x2fc] ;  /* 0x00005f80ff0577ac */ /* 0x000eac0008000800 */
[----:B------:R-:W3:Y:S01]  /*0030*/  LDC R8, c[0x0][0x370] ;  /* 0x0000dc00ff087b82 */ /* 0x000ee20000000800 */
[----:B0-----:R-:W-:Y:S01]  /*0040*/  VIADD R1, R1, 0xffffffd8 ;  /* 0xffffffd801017836 */ /* 0x001fe20000000000 */
[----:B------:R-:W1:Y:S01]  /*0050*/  S2R R13, SR_CTAID.Z ;  /* 0x00000000000d7919 */ /* 0x000e620000002700 */
[----:B------:R-:W-:Y:S01]  /*0060*/  MOV R0, 0x0 ;  /* 0x0000000000007802 */ /* 0x000fe20000000f00 */
[----:B------:R-:W0:Y:S01]  /*0070*/  LDCU UR4, c[0x0][0x2f8] ;  /* 0x00005f00ff0477ac */ /* 0x000e220008000800 */
[----:B------:R-:W4:Y:S03]  /*0080*/  S2R R14, SR_TID.X ;  /* 0x00000000000e7919 */ /* 0x000f260000002100 */
[----:B------:R-:W3:Y:S01]  /*0090*/  LDC R9, c[0x0][0x374] ;  /* 0x0000dd00ff097b82 */ /* 0x000ee20000000800 */
[----:B------:R-:W5:Y:S01]  /*00a0*/  LDCU.64 UR6, c[0x4][0x8] ;  /* 0x01000100ff0677ac */ /* 0x000f620008000a00 */
[----:B------:R-:W4:Y:S01]  /*00b0*/  S2R R15, SR_TID.Y ;  /* 0x00000000000f7919 */ /* 0x000f220000002200 */
[----:B------:R-:W4:Y:S05]  /*00c0*/  S2R R16, SR_TID.Z ;  /* 0x0000000000107919 */ /* 0x000f2a0000002300 */
[----:B------:R-:W4:Y:S01]  /*00d0*/  LDC R10, c[0x0][0x378] ;  /* 0x0000de00ff0a7b82 */ /* 0x000f220000000800 */
[----:B------:R-:W4:Y:S01]  /*00e0*/  S2R R11, SR_CTAID.X ;  /* 0x00000000000b7919 */ /* 0x000f220000002500 */
[----:B0-----:R-:W-:-:S06]  /*00f0*/  IADD3 R6, P0, PT, R1, UR4, RZ ;  /* 0x0000000401067c10 */ /* 0x001fcc000ff1e0ff */
[----:B------:R0:W0:Y:S01]  /*0100*/  LDC.64 R2, c[0x4][R0] ;  /* 0x0100000000027b82 */ /* 0x0000220000000a00 */
[----:B-----5:R-:W-:Y:S01]  /*0110*/  IMAD.U32 R4, RZ, RZ, UR6 ;  /* 0x00000006ff047e24 */ /* 0x020fe2000f8e00ff */
[----:B------:R-:W-:Y:S01]  /*0120*/  MOV R5, UR7 ;  /* 0x0000000700057c02 */ /* 0x000fe20008000f00 */
[----:B--2---:R-:W-:Y:S01]  /*0130*/  IMAD.X R7, RZ, RZ, UR5, P0 ;  /* 0x00000005ff077e24 */ /* 0x004fe200080e06ff */
[----:B---3--:R2:W-:Y:S04]  /*0140*/  STL.64 [R1], R8 ;  /* 0x0000000801007387 */ /* 0x0085e80000100a00 */
[----:B-1----:R2:W-:Y:S04]  /*0150*/  STL.64 [R1+0x10], R12 ;  /* 0x0000100c01007387 */ /* 0x0025e80000100a00 */
[----:B----4-:R2:W-:Y:S04]  /*0160*/  STL.64 [R1+0x18], R14 ;  /* 0x0000180e01007387 */ /* 0x0105e80000100a00 */
[----:B------:R2:W-:Y:S04]  /*0170*/  STL [R1+0x20], R16 ;  /* 0x0000201001007387 */ /* 0x0005e80000100800 */
[----:B------:R2:W-:Y:S02]  /*0180*/  STL.64 [R1+0x8], R10 ;  /* 0x0000080a01007387 */ /* 0x0005e40000100a00 */
[----:B------:R-:W-:-:S07]  /*0190*/  LEPC R20, `(.L_x_0) ;  /* 0x000000001014794e */ /* 0x000fce0000000000 */
[----:B0-2---:R-:W-:Y:S05]  /*01a0*/  CALL.ABS.NOINC R2 ;  /* 0x0000000002007343 */ /* 0x005fea0003c00000 */
.L_x_0:
[----:B------:R-:W-:Y:S05]  /*01b0*/  EXIT ;  /* 0x000000000000794d */ /* 0x000fea0003800000 */
.L_x_1:
[----:B------:R-:W-:-:S00]  /*01c0*/  BRA `(.L_x_1) ;  /* 0xfffffffc00fc7947 */ /* 0x000fc0000383ffff */
[----:B------:R-:W-:-:S00]  /*01d0*/  NOP ;  /* 0x0000000000007918 */ /* 0x000fc00000000000 */
        /* <DEDUP_REMOVED lines=10> */
.L_x_2:


//--------------------- .nv.global.init           --------------------------
	.section	.nv.global.init,"aw",@progbits
.nv.global.init:
	.type		$str,@object
	.size		$str,(.L_0 - $str)
$str:
        /*0000*/ 	.byte	0x67, 0x72, 0x69, 0x64, 0x49, 0x64, 0x78, 0x3a, 0x20, 0x25, 0x64, 0x2c, 0x20, 0x67, 0x72, 0x69
        /*0010*/ 	.byte	0x64, 0x49, 0x64, 0x79, 0x3a, 0x20, 0x25, 0x64, 0x2c, 0x20, 0x67, 0x72, 0x69, 0x64, 0x49, 0x64
        /*0020*/ 	.byte	0x7a, 0x3a, 0x20, 0x25, 0x64, 0x2c, 0x20, 0x62, 0x6c, 0x6f, 0x63, 0x6b, 0x49, 0x64, 0x78, 0x3a
        /*0030*/ 	.byte	0x20, 0x25, 0x64, 0x2c, 0x20, 0x62, 0x6c, 0x6f, 0x63, 0x6b, 0x49, 0x64, 0x79, 0x3a, 0x20, 0x25
        /*0040*/ 	.byte	0x64, 0x2c, 0x20, 0x62, 0x6c, 0x6f, 0x63, 0x6b, 0x49, 0x64, 0x7a, 0x3a, 0x20, 0x25, 0x64, 0x2c
        /*0050*/ 	.byte	0x20, 0x74, 0x68, 0x72, 0x65, 0x61, 0x64, 0x49, 0x64, 0x78, 0x3a, 0x20, 0x25, 0x64, 0x2c, 0x20
        /*0060*/ 	.byte	0x74, 0x68, 0x72, 0x65, 0x61, 0x64, 0x49, 0x64, 0x79, 0x3a, 0x20, 0x25, 0x64, 0x2c, 0x20, 0x74
        /*0070*/ 	.byte	0x68, 0x72, 0x65, 0x61, 0x64, 0x49, 0x64, 0x7a, 0x3a, 0x20, 0x25, 0x64, 0x0a, 0x00
.L_0:


//--------------------- .nv.shared.reserved.0     --------------------------
	.section	.nv.shared.reserved.0,"aw",@nobits
	.weak		__nv_reservedSMEM_offset_0_alias
	.size		__nv_reservedSMEM_offset_0_alias, 0, 64
	.other		__nv_reservedSMEM_offset_0_alias,@"STO_CUDA_RESERVED_SHARED STV_DEFAULT"
__nv_reservedSMEM_offset_0_alias:
	.zero		0
	.zero		64


//--------------------- .nv.constant0._Z11kernel_funcv --------------------------
	.section	.nv.constant0._Z11kernel_funcv,"a",@progbits
	.sectionflags	@""
	.align	4
.nv.constant0._Z11kernel_funcv:
	.zero		896


//--------------------- SYMBOLS --------------------------

	.type		.nv.reservedSmem.offset0,@object
	.size		.nv.reservedSmem.offset0,0x4
	.type		vprintf,@function
